//
// Generated by NVIDIA NVVM Compiler
//
// Compiler Build ID: CL-36424714
// Cuda compilation tools, release 13.0, V13.0.88
// Based on NVVM 20.0.0
//

.version 9.0
.target sm_100
.address_size 64

	// .globl	_ZN3cub18CUB_300001_SM_10006detail11EmptyKernelIvEEvv
.global .align 1 .b8 _ZN40_INTERNAL_426e975d_4_k_cu_4f6d7310_838554cuda3std3__45__cpo5beginE[1];
.global .align 1 .b8 _ZN40_INTERNAL_426e975d_4_k_cu_4f6d7310_838554cuda3std3__45__cpo3endE[1];
.global .align 1 .b8 _ZN40_INTERNAL_426e975d_4_k_cu_4f6d7310_838554cuda3std3__45__cpo6cbeginE[1];
.global .align 1 .b8 _ZN40_INTERNAL_426e975d_4_k_cu_4f6d7310_838554cuda3std3__45__cpo4cendE[1];
.global .align 1 .b8 _ZN40_INTERNAL_426e975d_4_k_cu_4f6d7310_838554cuda3std3__45__cpo6rbeginE[1];
.global .align 1 .b8 _ZN40_INTERNAL_426e975d_4_k_cu_4f6d7310_838554cuda3std3__45__cpo4rendE[1];
.global .align 1 .b8 _ZN40_INTERNAL_426e975d_4_k_cu_4f6d7310_838554cuda3std3__45__cpo7crbeginE[1];
.global .align 1 .b8 _ZN40_INTERNAL_426e975d_4_k_cu_4f6d7310_838554cuda3std3__45__cpo5crendE[1];
.global .align 1 .b8 _ZN40_INTERNAL_426e975d_4_k_cu_4f6d7310_838554cuda3std3__442_GLOBAL__N__426e975d_4_k_cu_4f6d7310_838556ignoreE[1];
.global .align 1 .b8 _ZN40_INTERNAL_426e975d_4_k_cu_4f6d7310_838554cuda3std3__419piecewise_constructE[1];
.global .align 1 .b8 _ZN40_INTERNAL_426e975d_4_k_cu_4f6d7310_838554cuda3std3__48in_placeE[1];
.global .align 1 .b8 _ZN40_INTERNAL_426e975d_4_k_cu_4f6d7310_838554cuda3std3__420unreachable_sentinelE[1];
.global .align 1 .b8 _ZN40_INTERNAL_426e975d_4_k_cu_4f6d7310_838554cuda3std3__47nulloptE[1];
.global .align 1 .b8 _ZN40_INTERNAL_426e975d_4_k_cu_4f6d7310_838554cuda3std3__48unexpectE[1];
.global .align 1 .b8 _ZN40_INTERNAL_426e975d_4_k_cu_4f6d7310_838554cuda3std6ranges3__45__cpo4swapE[1];
.global .align 1 .b8 _ZN40_INTERNAL_426e975d_4_k_cu_4f6d7310_838554cuda3std6ranges3__45__cpo9iter_moveE[1];
.global .align 1 .b8 _ZN40_INTERNAL_426e975d_4_k_cu_4f6d7310_838554cuda3std6ranges3__45__cpo5beginE[1];
.global .align 1 .b8 _ZN40_INTERNAL_426e975d_4_k_cu_4f6d7310_838554cuda3std6ranges3__45__cpo3endE[1];
.global .align 1 .b8 _ZN40_INTERNAL_426e975d_4_k_cu_4f6d7310_838554cuda3std6ranges3__45__cpo6cbeginE[1];
.global .align 1 .b8 _ZN40_INTERNAL_426e975d_4_k_cu_4f6d7310_838554cuda3std6ranges3__45__cpo4cendE[1];
.global .align 1 .b8 _ZN40_INTERNAL_426e975d_4_k_cu_4f6d7310_838554cuda3std6ranges3__45__cpo7advanceE[1];
.global .align 1 .b8 _ZN40_INTERNAL_426e975d_4_k_cu_4f6d7310_838554cuda3std6ranges3__45__cpo9iter_swapE[1];
.global .align 1 .b8 _ZN40_INTERNAL_426e975d_4_k_cu_4f6d7310_838554cuda3std6ranges3__45__cpo4nextE[1];
.global .align 1 .b8 _ZN40_INTERNAL_426e975d_4_k_cu_4f6d7310_838554cuda3std6ranges3__45__cpo4prevE[1];
.global .align 1 .b8 _ZN40_INTERNAL_426e975d_4_k_cu_4f6d7310_838554cuda3std6ranges3__45__cpo4dataE[1];
.global .align 1 .b8 _ZN40_INTERNAL_426e975d_4_k_cu_4f6d7310_838554cuda3std6ranges3__45__cpo5cdataE[1];
.global .align 1 .b8 _ZN40_INTERNAL_426e975d_4_k_cu_4f6d7310_838554cuda3std6ranges3__45__cpo4sizeE[1];
.global .align 1 .b8 _ZN40_INTERNAL_426e975d_4_k_cu_4f6d7310_838554cuda3std6ranges3__45__cpo5ssizeE[1];
.global .align 1 .b8 _ZN40_INTERNAL_426e975d_4_k_cu_4f6d7310_838554cuda3std6ranges3__45__cpo8distanceE[1];
.global .align 1 .b8 _ZN40_INTERNAL_426e975d_4_k_cu_4f6d7310_838556thrust24THRUST_300001_SM_1000_NS6system6detail10sequential3seqE[1];
.global .align 1 .b8 _ZN40_INTERNAL_426e975d_4_k_cu_4f6d7310_838556thrust24THRUST_300001_SM_1000_NS12placeholders2_1E[1];
.global .align 1 .b8 _ZN40_INTERNAL_426e975d_4_k_cu_4f6d7310_838556thrust24THRUST_300001_SM_1000_NS12placeholders2_2E[1];
.global .align 1 .b8 _ZN40_INTERNAL_426e975d_4_k_cu_4f6d7310_838556thrust24THRUST_300001_SM_1000_NS12placeholders2_3E[1];
.global .align 1 .b8 _ZN40_INTERNAL_426e975d_4_k_cu_4f6d7310_838556thrust24THRUST_300001_SM_1000_NS12placeholders2_4E[1];
.global .align 1 .b8 _ZN40_INTERNAL_426e975d_4_k_cu_4f6d7310_838556thrust24THRUST_300001_SM_1000_NS12placeholders2_5E[1];
.global .align 1 .b8 _ZN40_INTERNAL_426e975d_4_k_cu_4f6d7310_838556thrust24THRUST_300001_SM_1000_NS12placeholders2_6E[1];
.global .align 1 .b8 _ZN40_INTERNAL_426e975d_4_k_cu_4f6d7310_838556thrust24THRUST_300001_SM_1000_NS12placeholders2_7E[1];
.global .align 1 .b8 _ZN40_INTERNAL_426e975d_4_k_cu_4f6d7310_838556thrust24THRUST_300001_SM_1000_NS12placeholders2_8E[1];
.global .align 1 .b8 _ZN40_INTERNAL_426e975d_4_k_cu_4f6d7310_838556thrust24THRUST_300001_SM_1000_NS12placeholders2_9E[1];
.global .align 1 .b8 _ZN40_INTERNAL_426e975d_4_k_cu_4f6d7310_838556thrust24THRUST_300001_SM_1000_NS12placeholders3_10E[1];

.visible .entry _ZN3cub18CUB_300001_SM_10006detail11EmptyKernelIvEEvv()
{


	ret;

}


// ===== COMPILED SASS (sm_100) =====

	.target	sm_100

	.elftype	@"ET_EXEC"


//--------------------- .note.nv.tkinfo           --------------------------
	.section	.note.nv.tkinfo,"",@"SHT_NOTE"
	.sectionflags	@"SHF_NOTE_NV_TKINFO"
	.tkinfo
        /*0018*/ 	.word	0x00000002
        /*0030*/ 	.string	""
        /*0030*/ 	.string	"ptxas"
        /*0030*/ 	.string	"Cuda compilation tools, release 13.0, V13.0.88"
        /*0030*/ 	.string	"Build cuda_13.0.r13.0/compiler.36424714_0"
        /*0030*/ 	.string	"-arch sm_100 -m 64 "



//--------------------- .note.nv.cuinfo           --------------------------
	.section	.note.nv.cuinfo,"",@"SHT_NOTE"
	.sectionflags	@"SHF_NOTE_NV_CUINFO"
        /*0018*/ 	.short	0x0002
        /*001a*/ 	.short	0x0064
        /*001c*/ 	.short	0x0082
	.zero		2


//--------------------- .nv.info                  --------------------------
	.section	.nv.info,"",@"SHT_CUDA_INFO"
	.align	4


	//----- nvinfo : EIATTR_REGCOUNT
	.align		4
        /*0000*/ 	.byte	0x04, 0x2f
        /*0002*/ 	.short	(.L_41 - .L_40)
	.align		4
.L_40:
        /*0004*/ 	.word	index@(_ZN3cub18CUB_300001_SM_10006detail11EmptyKernelIvEEvv)
        /*0008*/ 	.word	0x00000004


	//----- nvinfo : EIATTR_FRAME_SIZE
	.align		4
.L_41:
        /*000c*/ 	.byte	0x04, 0x11
        /*000e*/ 	.short	(.L_43 - .L_42)
	.align		4
.L_42:
        /*0010*/ 	.word	index@(_ZN3cub18CUB_300001_SM_10006detail11EmptyKernelIvEEvv)
        /*0014*/ 	.word	0x00000000


	//----- nvinfo : EIATTR_MIN_STACK_SIZE
	.align		4
.L_43:
        /*0018*/ 	.byte	0x04, 0x12
        /*001a*/ 	.short	(.L_45 - .L_44)
	.align		4
.L_44:
        /*001c*/ 	.word	index@(_ZN3cub18CUB_300001_SM_10006detail11EmptyKernelIvEEvv)
        /*0020*/ 	.word	0x00000000
.L_45:


//--------------------- .nv.compat                --------------------------
	.section	.nv.compat,"",@"SHT_CUDA_COMPAT_INFO"
	.align	4
        /*0000*/ 	.byte	0x02, 0x09, 0x00, 0x00, 0x02, 0x02, 0x01, 0x00, 0x02, 0x05, 0x05, 0x00, 0x03, 0x07, 0x01, 0x01
        /*0010*/ 	.byte	0x02, 0x03, 0x00, 0x00, 0x02, 0x06, 0x01, 0x00, 0x04, 0x0b, 0x08, 0x00, 0x09, 0x00, 0x00, 0x00
        /*0020*/ 	.byte	0x00, 0x00, 0x00, 0x00


//--------------------- .nv.info._ZN3cub18CUB_300001_SM_10006detail11EmptyKernelIvEEvv --------------------------
	.section	.nv.info._ZN3cub18CUB_300001_SM_10006detail11EmptyKernelIvEEvv,"",@"SHT_CUDA_INFO"
	.sectionflags	@""
	.align	4


	//----- nvinfo : EIATTR_CUDA_API_VERSION
	.align		4
        /*0000*/ 	.byte	0x04, 0x37
        /*0002*/ 	.short	(.L_47 - .L_46)
.L_46:
        /*0004*/ 	.word	0x00000082


	//----- nvinfo : EIATTR_SPARSE_MMA_MASK
	.align		4
.L_47:
        /*0008*/ 	.byte	0x03, 0x50
        /*000a*/ 	.short	0x0000


	//----- nvinfo : EIATTR_MAXREG_COUNT
	.align		4
        /*000c*/ 	.byte	0x03, 0x1b
        /*000e*/ 	.short	0x00ff


	//----- nvinfo : EIATTR_MERCURY_ISA_VERSION
	.align		4
        /*0010*/ 	.byte	0x03, 0x5f
        /*0012*/ 	.short	0x0101


	//----- nvinfo : EIATTR_VRC_CTA_INIT_COUNT
	.align		4
        /*0014*/ 	.byte	0x02, 0x4a
	.zero		1
	.zero		1


	//----- nvinfo : EIATTR_EXIT_INSTR_OFFSETS
	.align		4
        /*0018*/ 	.byte	0x04, 0x1c
        /*001a*/ 	.short	(.L_49 - .L_48)


	//   ....[0]....
.L_48:
        /*001c*/ 	.word	0x00000010


	//----- nvinfo : EIATTR_SW_WAR
	.align		4
.L_49:
        /*0020*/ 	.byte	0x04, 0x36
        /*0022*/ 	.short	(.L_51 - .L_50)
.L_50:
        /*0024*/ 	.word	0x00000008
.L_51:


//--------------------- .nv.callgraph             --------------------------
	.section	.nv.callgraph,"",@"SHT_CUDA_CALLGRAPH"
	.align	4
	.sectionentsize	8
	.align		4
        /*0000*/ 	.word	0x00000000
	.align		4
        /*0004*/ 	.word	0xffffffff
	.align		4
        /*0008*/ 	.word	0x00000000
	.align		4
        /*000c*/ 	.word	0xfffffffe
	.align		4
        /*0010*/ 	.word	0x00000000
	.align		4
        /*0014*/ 	.word	0xfffffffd
	.align		4
        /*0018*/ 	.word	0x00000000
	.align		4
        /*001c*/ 	.word	0xfffffffc


//--------------------- .nv.constant4             --------------------------
	.section	.nv.constant4,"a",@progbits
	.align	8
	.align		8
.nv.constant4:
        /*0000*/ 	.dword	_ZN40_INTERNAL_426e975d_4_k_cu_4f6d7310_843554cuda3std3__45__cpo5beginE
	.align		8
        /*0008*/ 	.dword	_ZN40_INTERNAL_426e975d_4_k_cu_4f6d7310_843554cuda3std3__45__cpo3endE
	.align		8
        /*0010*/ 	.dword	_ZN40_INTERNAL_426e975d_4_k_cu_4f6d7310_843554cuda3std3__45__cpo6cbeginE
	.align		8
        /*0018*/ 	.dword	_ZN40_INTERNAL_426e975d_4_k_cu_4f6d7310_843554cuda3std3__45__cpo4cendE
	.align		8
        /*0020*/ 	.dword	_ZN40_INTERNAL_426e975d_4_k_cu_4f6d7310_843554cuda3std3__45__cpo6rbeginE
	.align		8
        /*0028*/ 	.dword	_ZN40_INTERNAL_426e975d_4_k_cu_4f6d7310_843554cuda3std3__45__cpo4rendE
	.align		8
        /*0030*/ 	.dword	_ZN40_INTERNAL_426e975d_4_k_cu_4f6d7310_843554cuda3std3__45__cpo7crbeginE
	.align		8
        /*0038*/ 	.dword	_ZN40_INTERNAL_426e975d_4_k_cu_4f6d7310_843554cuda3std3__45__cpo5crendE
	.align		8
        /*0040*/ 	.dword	_ZN40_INTERNAL_426e975d_4_k_cu_4f6d7310_843554cuda3std3__442_GLOBAL__N__426e975d_4_k_cu_4f6d7310_843556ignoreE
	.align		8
        /*0048*/ 	.dword	_ZN40_INTERNAL_426e975d_4_k_cu_4f6d7310_843554cuda3std3__419piecewise_constructE
	.align		8
        /*0050*/ 	.dword	_ZN40_INTERNAL_426e975d_4_k_cu_4f6d7310_843554cuda3std3__48in_placeE
	.align		8
        /*0058*/ 	.dword	_ZN40_INTERNAL_426e975d_4_k_cu_4f6d7310_843554cuda3std3__420unreachable_sentinelE
	.align		8
        /*0060*/ 	.dword	_ZN40_INTERNAL_426e975d_4_k_cu_4f6d7310_843554cuda3std3__47nulloptE
	.align		8
        /*0068*/ 	.dword	_ZN40_INTERNAL_426e975d_4_k_cu_4f6d7310_843554cuda3std3__48unexpectE
	.align		8
        /*0070*/ 	.dword	_ZN40_INTERNAL_426e975d_4_k_cu_4f6d7310_843554cuda3std6ranges3__45__cpo4swapE
	.align		8
        /*0078*/ 	.dword	_ZN40_INTERNAL_426e975d_4_k_cu_4f6d7310_843554cuda3std6ranges3__45__cpo9iter_moveE
	.align		8
        /*0080*/ 	.dword	_ZN40_INTERNAL_426e975d_4_k_cu_4f6d7310_843554cuda3std6ranges3__45__cpo5beginE
	.align		8
        /*0088*/ 	.dword	_ZN40_INTERNAL_426e975d_4_k_cu_4f6d7310_843554cuda3std6ranges3__45__cpo3endE
	.align		8
        /*0090*/ 	.dword	_ZN40_INTERNAL_426e975d_4_k_cu_4f6d7310_843554cuda3std6ranges3__45__cpo6cbeginE
	.align		8
        /*0098*/ 	.dword	_ZN40_INTERNAL_426e975d_4_k_cu_4f6d7310_843554cuda3std6ranges3__45__cpo4cendE
	.align		8
        /*00a0*/ 	.dword	_ZN40_INTERNAL_426e975d_4_k_cu_4f6d7310_843554cuda3std6ranges3__45__cpo7advanceE
	.align		8
        /*00a8*/ 	.dword	_ZN40_INTERNAL_426e975d_4_k_cu_4f6d7310_843554cuda3std6ranges3__45__cpo9iter_swapE
	.align		8
        /*00b0*/ 	.dword	_ZN40_INTERNAL_426e975d_4_k_cu_4f6d7310_843554cuda3std6ranges3__45__cpo4nextE
	.align		8
        /*00b8*/ 	.dword	_ZN40_INTERNAL_426e975d_4_k_cu_4f6d7310_843554cuda3std6ranges3__45__cpo4prevE
	.align		8
        /*00c0*/ 	.dword	_ZN40_INTERNAL_426e975d_4_k_cu_4f6d7310_843554cuda3std6ranges3__45__cpo4dataE
	.align		8
        /*00c8*/ 	.dword	_ZN40_INTERNAL_426e975d_4_k_cu_4f6d7310_843554cuda3std6ranges3__45__cpo5cdataE
	.align		8
        /*00d0*/ 	.dword	_ZN40_INTERNAL_426e975d_4_k_cu_4f6d7310_843554cuda3std6ranges3__45__cpo4sizeE
	.align		8
        /*00d8*/ 	.dword	_ZN40_INTERNAL_426e975d_4_k_cu_4f6d7310_843554cuda3std6ranges3__45__cpo5ssizeE
	.align		8
        /*00e0*/ 	.dword	_ZN40_INTERNAL_426e975d_4_k_cu_4f6d7310_843554cuda3std6ranges3__45__cpo8distanceE
	.align		8
        /*00e8*/ 	.dword	_ZN40_INTERNAL_426e975d_4_k_cu_4f6d7310_843556thrust24THRUST_300001_SM_1000_NS6system6detail10sequential3seqE
	.align		8
        /*00f0*/ 	.dword	_ZN40_INTERNAL_426e975d_4_k_cu_4f6d7310_843556thrust24THRUST_300001_SM_1000_NS12placeholders2_1E
	.align		8
        /*00f8*/ 	.dword	_ZN40_INTERNAL_426e975d_4_k_cu_4f6d7310_843556thrust24THRUST_300001_SM_1000_NS12placeholders2_2E
	.align		8
        /*0100*/ 	.dword	_ZN40_INTERNAL_426e975d_4_k_cu_4f6d7310_843556thrust24THRUST_300001_SM_1000_NS12placeholders2_3E
	.align		8
        /*0108*/ 	.dword	_ZN40_INTERNAL_426e975d_4_k_cu_4f6d7310_843556thrust24THRUST_300001_SM_1000_NS12placeholders2_4E
	.align		8
        /*0110*/ 	.dword	_ZN40_INTERNAL_426e975d_4_k_cu_4f6d7310_843556thrust24THRUST_300001_SM_1000_NS12placeholders2_5E
	.align		8
        /*0118*/ 	.dword	_ZN40_INTERNAL_426e975d_4_k_cu_4f6d7310_843556thrust24THRUST_300001_SM_1000_NS12placeholders2_6E
	.align		8
        /*0120*/ 	.dword	_ZN40_INTERNAL_426e975d_4_k_cu_4f6d7310_843556thrust24THRUST_300001_SM_1000_NS12placeholders2_7E
	.align		8
        /*0128*/ 	.dword	_ZN40_INTERNAL_426e975d_4_k_cu_4f6d7310_843556thrust24THRUST_300001_SM_1000_NS12placeholders2_8E
	.align		8
        /*0130*/ 	.dword	_ZN40_INTERNAL_426e975d_4_k_cu_4f6d7310_843556thrust24THRUST_300001_SM_1000_NS12placeholders2_9E
	.align		8
        /*0138*/ 	.dword	_ZN40_INTERNAL_426e975d_4_k_cu_4f6d7310_843556thrust24THRUST_300001_SM_1000_NS12placeholders3_10E


//--------------------- .text._ZN3cub18CUB_300001_SM_10006detail11EmptyKernelIvEEvv --------------------------
	.section	.text._ZN3cub18CUB_300001_SM_10006detail11EmptyKernelIvEEvv,"ax",@progbits
	.align	128
        .global         _ZN3cub18CUB_300001_SM_10006detail11EmptyKernelIvEEvv
        .type           _ZN3cub18CUB_300001_SM_10006detail11EmptyKernelIvEEvv,@function
        .size           _ZN3cub18CUB_300001_SM_10006detail11EmptyKernelIvEEvv,(.L_x_1 - _ZN3cub18CUB_300001_SM_10006detail11EmptyKernelIvEEvv)
        .other          _ZN3cub18CUB_300001_SM_10006detail11EmptyKernelIvEEvv,@"STO_CUDA_ENTRY STV_DEFAULT"
_ZN3cub18CUB_300001_SM_10006detail11EmptyKernelIvEEvv:
.text._ZN3cub18CUB_300001_SM_10006detail11EmptyKernelIvEEvv:
[----:B------:R-:W-:Y:S01]  /*0000*/  LDC R1, c[0x0][0x37c] ;  /* 0x0000df00ff017b82 */ /* 0x000fe20000000800 */
[----:B------:R-:W-:Y:S05]  /*0010*/  EXIT ;  /* 0x000000000000794d */ /* 0x000fea0003800000 */
.L_x_0:
[----:B------:R-:W-:-:S00]  /*0020*/  BRA `(.L_x_0) ;  /* 0xfffffffc00fc7947 */ /* 0x000fc0000383ffff */
[----:B------:R-:W-:-:S00]  /*0030*/  NOP ;  /* 0x0000000000007918 */ /* 0x000fc00000000000 */
        /* <DEDUP_REMOVED lines=12> */
.L_x_1:


//--------------------- .nv.shared.reserved.0     --------------------------
	.section	.nv.shared.reserved.0,"aw",@nobits
	.weak		__nv_reservedSMEM_offset_0_alias
	.size		__nv_reservedSMEM_offset_0_alias, 0, 64
	.other		__nv_reservedSMEM_offset_0_alias,@"STO_CUDA_RESERVED_SHARED STV_DEFAULT"
__nv_reservedSMEM_offset_0_alias:
	.zero		0
	.zero		64


//--------------------- .nv.global                --------------------------
	.section	.nv.global,"aw",@nobits
.nv.global:
	.type		_ZN40_INTERNAL_426e975d_4_k_cu_4f6d7310_843556thrust24THRUST_300001_SM_1000_NS12placeholders2_5E,@object
	.size		_ZN40_INTERNAL_426e975d_4_k_cu_4f6d7310_843556thrust24THRUST_300001_SM_1000_NS12placeholders2_5E,(_ZN40_INTERNAL_426e975d_4_k_cu_4f6d7310_843554cuda3std3__45__cpo6cbeginE - _ZN40_INTERNAL_426e975d_4_k_cu_4f6d7310_843556thrust24THRUST_300001_SM_1000_NS12placeholders2_5E)
_ZN40_INTERNAL_426e975d_4_k_cu_4f6d7310_843556thrust24THRUST_300001_SM_1000_NS12placeholders2_5E:
	.zero		1
	.type		_ZN40_INTERNAL_426e975d_4_k_cu_4f6d7310_843554cuda3std3__45__cpo6cbeginE,@object
	.size		_ZN40_INTERNAL_426e975d_4_k_cu_4f6d7310_843554cuda3std3__45__cpo6cbeginE,(_ZN40_INTERNAL_426e975d_4_k_cu_4f6d7310_843554cuda3std6ranges3__45__cpo6cbeginE - _ZN40_INTERNAL_426e975d_4_k_cu_4f6d7310_843554cuda3std3__45__cpo6cbeginE)
_ZN40_INTERNAL_426e975d_4_k_cu_4f6d7310_843554cuda3std3__45__cpo6cbeginE:
	.zero		1
	.type		_ZN40_INTERNAL_426e975d_4_k_cu_4f6d7310_843554cuda3std6ranges3__45__cpo6cbeginE,@object
	.size		_ZN40_INTERNAL_426e975d_4_k_cu_4f6d7310_843554cuda3std6ranges3__45__cpo6cbeginE,(_ZN40_INTERNAL_426e975d_4_k_cu_4f6d7310_843554cuda3std3__48in_placeE - _ZN40_INTERNAL_426e975d_4_k_cu_4f6d7310_843554cuda3std6ranges3__45__cpo6cbeginE)
_ZN40_INTERNAL_426e975d_4_k_cu_4f6d7310_843554cuda3std6ranges3__45__cpo6cbeginE:
	.zero		1
	.type		_ZN40_INTERNAL_426e975d_4_k_cu_4f6d7310_843554cuda3std3__48in_placeE,@object
	.size		_ZN40_INTERNAL_426e975d_4_k_cu_4f6d7310_843554cuda3std3__48in_placeE,(_ZN40_INTERNAL_426e975d_4_k_cu_4f6d7310_843554cuda3std6ranges3__45__cpo4sizeE - _ZN40_INTERNAL_426e975d_4_k_cu_4f6d7310_843554cuda3std3__48in_placeE)
_ZN40_INTERNAL_426e975d_4_k_cu_4f6d7310_843554cuda3std3__48in_placeE:
	.zero		1
	.type		_ZN40_INTERNAL_426e975d_4_k_cu_4f6d7310_843554cuda3std6ranges3__45__cpo4sizeE,@object
	.size		_ZN40_INTERNAL_426e975d_4_k_cu_4f6d7310_843554cuda3std6ranges3__45__cpo4sizeE,(_ZN40_INTERNAL_426e975d_4_k_cu_4f6d7310_843556thrust24THRUST_300001_SM_1000_NS12placeholders2_9E - _ZN40_INTERNAL_426e975d_4_k_cu_4f6d7310_843554cuda3std6ranges3__45__cpo4sizeE)
_ZN40_INTERNAL_426e975d_4_k_cu_4f6d7310_843554cuda3std6ranges3__45__cpo4sizeE:
	.zero		1
	.type		_ZN40_INTERNAL_426e975d_4_k_cu_4f6d7310_843556thrust24THRUST_300001_SM_1000_NS12placeholders2_9E,@object
	.size		_ZN40_INTERNAL_426e975d_4_k_cu_4f6d7310_843556thrust24THRUST_300001_SM_1000_NS12placeholders2_9E,(_ZN40_INTERNAL_426e975d_4_k_cu_4f6d7310_843554cuda3std3__45__cpo7crbeginE - _ZN40_INTERNAL_426e975d_4_k_cu_4f6d7310_843556thrust24THRUST_300001_SM_1000_NS12placeholders2_9E)
_ZN40_INTERNAL_426e975d_4_k_cu_4f6d7310_843556thrust24THRUST_300001_SM_1000_NS12placeholders2_9E:
	.zero		1
	.type		_ZN40_INTERNAL_426e975d_4_k_cu_4f6d7310_843554cuda3std3__45__cpo7crbeginE,@object
	.size		_ZN40_INTERNAL_426e975d_4_k_cu_4f6d7310_843554cuda3std3__45__cpo7crbeginE,(_ZN40_INTERNAL_426e975d_4_k_cu_4f6d7310_843554cuda3std6ranges3__45__cpo4nextE - _ZN40_INTERNAL_426e975d_4_k_cu_4f6d7310_843554cuda3std3__45__cpo7crbeginE)
_ZN40_INTERNAL_426e975d_4_k_cu_4f6d7310_843554cuda3std3__45__cpo7crbeginE:
	.zero		1
	.type		_ZN40_INTERNAL_426e975d_4_k_cu_4f6d7310_843554cuda3std6ranges3__45__cpo4nextE,@object
	.size		_ZN40_INTERNAL_426e975d_4_k_cu_4f6d7310_843554cuda3std6ranges3__45__cpo4nextE,(_ZN40_INTERNAL_426e975d_4_k_cu_4f6d7310_843554cuda3std6ranges3__45__cpo4swapE - _ZN40_INTERNAL_426e975d_4_k_cu_4f6d7310_843554cuda3std6ranges3__45__cpo4nextE)
_ZN40_INTERNAL_426e975d_4_k_cu_4f6d7310_843554cuda3std6ranges3__45__cpo4nextE:
	.zero		1
	.type		_ZN40_INTERNAL_426e975d_4_k_cu_4f6d7310_843554cuda3std6ranges3__45__cpo4swapE,@object
	.size		_ZN40_INTERNAL_426e975d_4_k_cu_4f6d7310_843554cuda3std6ranges3__45__cpo4swapE,(_ZN40_INTERNAL_426e975d_4_k_cu_4f6d7310_843556thrust24THRUST_300001_SM_1000_NS12placeholders2_1E - _ZN40_INTERNAL_426e975d_4_k_cu_4f6d7310_843554cuda3std6ranges3__45__cpo4swapE)
_ZN40_INTERNAL_426e975d_4_k_cu_4f6d7310_843554cuda3std6ranges3__45__cpo4swapE:
	.zero		1
	.type		_ZN40_INTERNAL_426e975d_4_k_cu_4f6d7310_843556thrust24THRUST_300001_SM_1000_NS12placeholders2_1E,@object
	.size		_ZN40_INTERNAL_426e975d_4_k_cu_4f6d7310_843556thrust24THRUST_300001_SM_1000_NS12placeholders2_1E,(_ZN40_INTERNAL_426e975d_4_k_cu_4f6d7310_843556thrust24THRUST_300001_SM_1000_NS12placeholders2_3E - _ZN40_INTERNAL_426e975d_4_k_cu_4f6d7310_843556thrust24THRUST_300001_SM_1000_NS12placeholders2_1E)
_ZN40_INTERNAL_426e975d_4_k_cu_4f6d7310_843556thrust24THRUST_300001_SM_1000_NS12placeholders2_1E:
	.zero		1
	.type		_ZN40_INTERNAL_426e975d_4_k_cu_4f6d7310_843556thrust24THRUST_300001_SM_1000_NS12placeholders2_3E,@object
	.size		_ZN40_INTERNAL_426e975d_4_k_cu_4f6d7310_843556thrust24THRUST_300001_SM_1000_NS12placeholders2_3E,(_ZN40_INTERNAL_426e975d_4_k_cu_4f6d7310_843554cuda3std3__45__cpo5beginE - _ZN40_INTERNAL_426e975d_4_k_cu_4f6d7310_843556thrust24THRUST_300001_SM_1000_NS12placeholders2_3E)
_ZN40_INTERNAL_426e975d_4_k_cu_4f6d7310_843556thrust24THRUST_300001_SM_1000_NS12placeholders2_3E:
	.zero		1
	.type		_ZN40_INTERNAL_426e975d_4_k_cu_4f6d7310_843554cuda3std3__45__cpo5beginE,@object
	.size		_ZN40_INTERNAL_426e975d_4_k_cu_4f6d7310_843554cuda3std3__45__cpo5beginE,(_ZN40_INTERNAL_426e975d_4_k_cu_4f6d7310_843554cuda3std6ranges3__45__cpo5beginE - _ZN40_INTERNAL_426e975d_4_k_cu_4f6d7310_843554cuda3std3__45__cpo5beginE)
_ZN40_INTERNAL_426e975d_4_k_cu_4f6d7310_843554cuda3std3__45__cpo5beginE:
	.zero		1
	.type		_ZN40_INTERNAL_426e975d_4_k_cu_4f6d7310_843554cuda3std6ranges3__45__cpo5beginE,@object
	.size		_ZN40_INTERNAL_426e975d_4_k_cu_4f6d7310_843554cuda3std6ranges3__45__cpo5beginE,(_ZN40_INTERNAL_426e975d_4_k_cu_4f6d7310_843554cuda3std3__442_GLOBAL__N__426e975d_4_k_cu_4f6d7310_843556ignoreE - _ZN40_INTERNAL_426e975d_4_k_cu_4f6d7310_843554cuda3std6ranges3__45__cpo5beginE)
_ZN40_INTERNAL_426e975d_4_k_cu_4f6d7310_843554cuda3std6ranges3__45__cpo5beginE:
	.zero		1
	.type		_ZN40_INTERNAL_426e975d_4_k_cu_4f6d7310_843554cuda3std3__442_GLOBAL__N__426e975d_4_k_cu_4f6d7310_843556ignoreE,@object
	.size		_ZN40_INTERNAL_426e975d_4_k_cu_4f6d7310_843554cuda3std3__442_GLOBAL__N__426e975d_4_k_cu_4f6d7310_843556ignoreE,(_ZN40_INTERNAL_426e975d_4_k_cu_4f6d7310_843554cuda3std6ranges3__45__cpo4dataE - _ZN40_INTERNAL_426e975d_4_k_cu_4f6d7310_843554cuda3std3__442_GLOBAL__N__426e975d_4_k_cu_4f6d7310_843556ignoreE)
_ZN40_INTERNAL_426e975d_4_k_cu_4f6d7310_843554cuda3std3__442_GLOBAL__N__426e975d_4_k_cu_4f6d7310_843556ignoreE:
	.zero		1
	.type		_ZN40_INTERNAL_426e975d_4_k_cu_4f6d7310_843554cuda3std6ranges3__45__cpo4dataE,@object
	.size		_ZN40_INTERNAL_426e975d_4_k_cu_4f6d7310_843554cuda3std6ranges3__45__cpo4dataE,(_ZN40_INTERNAL_426e975d_4_k_cu_4f6d7310_843556thrust24THRUST_300001_SM_1000_NS12placeholders2_7E - _ZN40_INTERNAL_426e975d_4_k_cu_4f6d7310_843554cuda3std6ranges3__45__cpo4dataE)
_ZN40_INTERNAL_426e975d_4_k_cu_4f6d7310_843554cuda3std6ranges3__45__cpo4dataE:
	.zero		1
	.type		_ZN40_INTERNAL_426e975d_4_k_cu_4f6d7310_843556thrust24THRUST_300001_SM_1000_NS12placeholders2_7E,@object
	.size		_ZN40_INTERNAL_426e975d_4_k_cu_4f6d7310_843556thrust24THRUST_300001_SM_1000_NS12placeholders2_7E,(_ZN40_INTERNAL_426e975d_4_k_cu_4f6d7310_843554cuda3std3__45__cpo6rbeginE - _ZN40_INTERNAL_426e975d_4_k_cu_4f6d7310_843556thrust24THRUST_300001_SM_1000_NS12placeholders2_7E)
_ZN40_INTERNAL_426e975d_4_k_cu_4f6d7310_843556thrust24THRUST_300001_SM_1000_NS12placeholders2_7E:
	.zero		1
	.type		_ZN40_INTERNAL_426e975d_4_k_cu_4f6d7310_843554cuda3std3__45__cpo6rbeginE,@object
	.size		_ZN40_INTERNAL_426e975d_4_k_cu_4f6d7310_843554cuda3std3__45__cpo6rbeginE,(_ZN40_INTERNAL_426e975d_4_k_cu_4f6d7310_843554cuda3std6ranges3__45__cpo7advanceE - _ZN40_INTERNAL_426e975d_4_k_cu_4f6d7310_843554cuda3std3__45__cpo6rbeginE)
_ZN40_INTERNAL_426e975d_4_k_cu_4f6d7310_843554cuda3std3__45__cpo6rbeginE:
	.zero		1
	.type		_ZN40_INTERNAL_426e975d_4_k_cu_4f6d7310_843554cuda3std6ranges3__45__cpo7advanceE,@object
	.size		_ZN40_INTERNAL_426e975d_4_k_cu_4f6d7310_843554cuda3std6ranges3__45__cpo7advanceE,(_ZN40_INTERNAL_426e975d_4_k_cu_4f6d7310_843554cuda3std3__47nulloptE - _ZN40_INTERNAL_426e975d_4_k_cu_4f6d7310_843554cuda3std6ranges3__45__cpo7advanceE)
_ZN40_INTERNAL_426e975d_4_k_cu_4f6d7310_843554cuda3std6ranges3__45__cpo7advanceE:
	.zero		1
	.type		_ZN40_INTERNAL_426e975d_4_k_cu_4f6d7310_843554cuda3std3__47nulloptE,@object
	.size		_ZN40_INTERNAL_426e975d_4_k_cu_4f6d7310_843554cuda3std3__47nulloptE,(_ZN40_INTERNAL_426e975d_4_k_cu_4f6d7310_843554cuda3std6ranges3__45__cpo8distanceE - _ZN40_INTERNAL_426e975d_4_k_cu_4f6d7310_843554cuda3std3__47nulloptE)
_ZN40_INTERNAL_426e975d_4_k_cu_4f6d7310_843554cuda3std3__47nulloptE:
	.zero		1
	.type		_ZN40_INTERNAL_426e975d_4_k_cu_4f6d7310_843554cuda3std6ranges3__45__cpo8distanceE,@object
	.size		_ZN40_INTERNAL_426e975d_4_k_cu_4f6d7310_843554cuda3std6ranges3__45__cpo8distanceE,(_ZN40_INTERNAL_426e975d_4_k_cu_4f6d7310_843556thrust24THRUST_300001_SM_1000_NS12placeholders2_6E - _ZN40_INTERNAL_426e975d_4_k_cu_4f6d7310_843554cuda3std6ranges3__45__cpo8distanceE)
_ZN40_INTERNAL_426e975d_4_k_cu_4f6d7310_843554cuda3std6ranges3__45__cpo8distanceE:
	.zero		1
	.type		_ZN40_INTERNAL_426e975d_4_k_cu_4f6d7310_843556thrust24THRUST_300001_SM_1000_NS12placeholders2_6E,@object
	.size		_ZN40_INTERNAL_426e975d_4_k_cu_4f6d7310_843556thrust24THRUST_300001_SM_1000_NS12placeholders2_6E,(_ZN40_INTERNAL_426e975d_4_k_cu_4f6d7310_843554cuda3std3__45__cpo4cendE - _ZN40_INTERNAL_426e975d_4_k_cu_4f6d7310_843556thrust24THRUST_300001_SM_1000_NS12placeholders2_6E)
_ZN40_INTERNAL_426e975d_4_k_cu_4f6d7310_843556thrust24THRUST_300001_SM_1000_NS12placeholders2_6E:
	.zero		1
	.type		_ZN40_INTERNAL_426e975d_4_k_cu_4f6d7310_843554cuda3std3__45__cpo4cendE,@object
	.size		_ZN40_INTERNAL_426e975d_4_k_cu_4f6d7310_843554cuda3std3__45__cpo4cendE,(_ZN40_INTERNAL_426e975d_4_k_cu_4f6d7310_843554cuda3std6ranges3__45__cpo4cendE - _ZN40_INTERNAL_426e975d_4_k_cu_4f6d7310_843554cuda3std3__45__cpo4cendE)
_ZN40_INTERNAL_426e975d_4_k_cu_4f6d7310_843554cuda3std3__45__cpo4cendE:
	.zero		1
	.type		_ZN40_INTERNAL_426e975d_4_k_cu_4f6d7310_843554cuda3std6ranges3__45__cpo4cendE,@object
	.size		_ZN40_INTERNAL_426e975d_4_k_cu_4f6d7310_843554cuda3std6ranges3__45__cpo4cendE,(_ZN40_INTERNAL_426e975d_4_k_cu_4f6d7310_843554cuda3std3__420unreachable_sentinelE - _ZN40_INTERNAL_426e975d_4_k_cu_4f6d7310_843554cuda3std6ranges3__45__cpo4cendE)
_ZN40_INTERNAL_426e975d_4_k_cu_4f6d7310_843554cuda3std6ranges3__45__cpo4cendE:
	.zero		1
	.type		_ZN40_INTERNAL_426e975d_4_k_cu_4f6d7310_843554cuda3std3__420unreachable_sentinelE,@object
	.size		_ZN40_INTERNAL_426e975d_4_k_cu_4f6d7310_843554cuda3std3__420unreachable_sentinelE,(_ZN40_INTERNAL_426e975d_4_k_cu_4f6d7310_843554cuda3std6ranges3__45__cpo5ssizeE - _ZN40_INTERNAL_426e975d_4_k_cu_4f6d7310_843554cuda3std3__420unreachable_sentinelE)
_ZN40_INTERNAL_426e975d_4_k_cu_4f6d7310_843554cuda3std3__420unreachable_sentinelE:
	.zero		1
	.type		_ZN40_INTERNAL_426e975d_4_k_cu_4f6d7310_843554cuda3std6ranges3__45__cpo5ssizeE,@object
	.size		_ZN40_INTERNAL_426e975d_4_k_cu_4f6d7310_843554cuda3std6ranges3__45__cpo5ssizeE,(_ZN40_INTERNAL_426e975d_4_k_cu_4f6d7310_843556thrust24THRUST_300001_SM_1000_NS12placeholders3_10E - _ZN40_INTERNAL_426e975d_4_k_cu_4f6d7310_843554cuda3std6ranges3__45__cpo5ssizeE)
_ZN40_INTERNAL_426e975d_4_k_cu_4f6d7310_843554cuda3std6ranges3__45__cpo5ssizeE:
	.zero		1
	.type		_ZN40_INTERNAL_426e975d_4_k_cu_4f6d7310_843556thrust24THRUST_300001_SM_1000_NS12placeholders3_10E,@object
	.size		_ZN40_INTERNAL_426e975d_4_k_cu_4f6d7310_843556thrust24THRUST_300001_SM_1000_NS12placeholders3_10E,(_ZN40_INTERNAL_426e975d_4_k_cu_4f6d7310_843554cuda3std3__45__cpo5crendE - _ZN40_INTERNAL_426e975d_4_k_cu_4f6d7310_843556thrust24THRUST_300001_SM_1000_NS12placeholders3_10E)
_ZN40_INTERNAL_426e975d_4_k_cu_4f6d7310_843556thrust24THRUST_300001_SM_1000_NS12placeholders3_10E:
	.zero		1
	.type		_ZN40_INTERNAL_426e975d_4_k_cu_4f6d7310_843554cuda3std3__45__cpo5crendE,@object
	.size		_ZN40_INTERNAL_426e975d_4_k_cu_4f6d7310_843554cuda3std3__45__cpo5crendE,(_ZN40_INTERNAL_426e975d_4_k_cu_4f6d7310_843554cuda3std6ranges3__45__cpo4prevE - _ZN40_INTERNAL_426e975d_4_k_cu_4f6d7310_843554cuda3std3__45__cpo5crendE)
_ZN40_INTERNAL_426e975d_4_k_cu_4f6d7310_843554cuda3std3__45__cpo5crendE:
	.zero		1
	.type		_ZN40_INTERNAL_426e975d_4_k_cu_4f6d7310_843554cuda3std6ranges3__45__cpo4prevE,@object
	.size		_ZN40_INTERNAL_426e975d_4_k_cu_4f6d7310_843554cuda3std6ranges3__45__cpo4prevE,(_ZN40_INTERNAL_426e975d_4_k_cu_4f6d7310_843554cuda3std6ranges3__45__cpo9iter_moveE - _ZN40_INTERNAL_426e975d_4_k_cu_4f6d7310_843554cuda3std6ranges3__45__cpo4prevE)
_ZN40_INTERNAL_426e975d_4_k_cu_4f6d7310_843554cuda3std6ranges3__45__cpo4prevE:
	.zero		1
	.type		_ZN40_INTERNAL_426e975d_4_k_cu_4f6d7310_843554cuda3std6ranges3__45__cpo9iter_moveE,@object
	.size		_ZN40_INTERNAL_426e975d_4_k_cu_4f6d7310_843554cuda3std6ranges3__45__cpo9iter_moveE,(_ZN40_INTERNAL_426e975d_4_k_cu_4f6d7310_843556thrust24THRUST_300001_SM_1000_NS12placeholders2_2E - _ZN40_INTERNAL_426e975d_4_k_cu_4f6d7310_843554cuda3std6ranges3__45__cpo9iter_moveE)
_ZN40_INTERNAL_426e975d_4_k_cu_4f6d7310_843554cuda3std6ranges3__45__cpo9iter_moveE:
	.zero		1
	.type		_ZN40_INTERNAL_426e975d_4_k_cu_4f6d7310_843556thrust24THRUST_300001_SM_1000_NS12placeholders2_2E,@object
	.size		_ZN40_INTERNAL_426e975d_4_k_cu_4f6d7310_843556thrust24THRUST_300001_SM_1000_NS12placeholders2_2E,(_ZN40_INTERNAL_426e975d_4_k_cu_4f6d7310_843556thrust24THRUST_300001_SM_1000_NS12placeholders2_4E - _ZN40_INTERNAL_426e975d_4_k_cu_4f6d7310_843556thrust24THRUST_300001_SM_1000_NS12placeholders2_2E)
_ZN40_INTERNAL_426e975d_4_k_cu_4f6d7310_843556thrust24THRUST_300001_SM_1000_NS12placeholders2_2E:
	.zero		1
	.type		_ZN40_INTERNAL_426e975d_4_k_cu_4f6d7310_843556thrust24THRUST_300001_SM_1000_NS12placeholders2_4E,@object
	.size		_ZN40_INTERNAL_426e975d_4_k_cu_4f6d7310_843556thrust24THRUST_300001_SM_1000_NS12placeholders2_4E,(_ZN40_INTERNAL_426e975d_4_k_cu_4f6d7310_843554cuda3std3__45__cpo3endE - _ZN40_INTERNAL_426e975d_4_k_cu_4f6d7310_843556thrust24THRUST_300001_SM_1000_NS12placeholders2_4E)
_ZN40_INTERNAL_426e975d_4_k_cu_4f6d7310_843556thrust24THRUST_300001_SM_1000_NS12placeholders2_4E:
	.zero		1
	.type		_ZN40_INTERNAL_426e975d_4_k_cu_4f6d7310_843554cuda3std3__45__cpo3endE,@object
	.size		_ZN40_INTERNAL_426e975d_4_k_cu_4f6d7310_843554cuda3std3__45__cpo3endE,(_ZN40_INTERNAL_426e975d_4_k_cu_4f6d7310_843554cuda3std6ranges3__45__cpo3endE - _ZN40_INTERNAL_426e975d_4_k_cu_4f6d7310_843554cuda3std3__45__cpo3endE)
_ZN40_INTERNAL_426e975d_4_k_cu_4f6d7310_843554cuda3std3__45__cpo3endE:
	.zero		1
	.type		_ZN40_INTERNAL_426e975d_4_k_cu_4f6d7310_843554cuda3std6ranges3__45__cpo3endE,@object
	.size		_ZN40_INTERNAL_426e975d_4_k_cu_4f6d7310_843554cuda3std6ranges3__45__cpo3endE,(_ZN40_INTERNAL_426e975d_4_k_cu_4f6d7310_843554cuda3std3__419piecewise_constructE - _ZN40_INTERNAL_426e975d_4_k_cu_4f6d7310_843554cuda3std6ranges3__45__cpo3endE)
_ZN40_INTERNAL_426e975d_4_k_cu_4f6d7310_843554cuda3std6ranges3__45__cpo3endE:
	.zero		1
	.type		_ZN40_INTERNAL_426e975d_4_k_cu_4f6d7310_843554cuda3std3__419piecewise_constructE,@object
	.size		_ZN40_INTERNAL_426e975d_4_k_cu_4f6d7310_843554cuda3std3__419piecewise_constructE,(_ZN40_INTERNAL_426e975d_4_k_cu_4f6d7310_843554cuda3std6ranges3__45__cpo5cdataE - _ZN40_INTERNAL_426e975d_4_k_cu_4f6d7310_843554cuda3std3__419piecewise_constructE)
_ZN40_INTERNAL_426e975d_4_k_cu_4f6d7310_843554cuda3std3__419piecewise_constructE:
	.zero		1
	.type		_ZN40_INTERNAL_426e975d_4_k_cu_4f6d7310_843554cuda3std6ranges3__45__cpo5cdataE,@object
	.size		_ZN40_INTERNAL_426e975d_4_k_cu_4f6d7310_843554cuda3std6ranges3__45__cpo5cdataE,(_ZN40_INTERNAL_426e975d_4_k_cu_4f6d7310_843556thrust24THRUST_300001_SM_1000_NS12placeholders2_8E - _ZN40_INTERNAL_426e975d_4_k_cu_4f6d7310_843554cuda3std6ranges3__45__cpo5cdataE)
_ZN40_INTERNAL_426e975d_4_k_cu_4f6d7310_843554cuda3std6ranges3__45__cpo5cdataE:
	.zero		1
	.type		_ZN40_INTERNAL_426e975d_4_k_cu_4f6d7310_843556thrust24THRUST_300001_SM_1000_NS12placeholders2_8E,@object
	.size		_ZN40_INTERNAL_426e975d_4_k_cu_4f6d7310_843556thrust24THRUST_300001_SM_1000_NS12placeholders2_8E,(_ZN40_INTERNAL_426e975d_4_k_cu_4f6d7310_843554cuda3std3__45__cpo4rendE - _ZN40_INTERNAL_426e975d_4_k_cu_4f6d7310_843556thrust24THRUST_300001_SM_1000_NS12placeholders2_8E)
_ZN40_INTERNAL_426e975d_4_k_cu_4f6d7310_843556thrust24THRUST_300001_SM_1000_NS12placeholders2_8E:
	.zero		1
	.type		_ZN40_INTERNAL_426e975d_4_k_cu_4f6d7310_843554cuda3std3__45__cpo4rendE,@object
	.size		_ZN40_INTERNAL_426e975d_4_k_cu_4f6d7310_843554cuda3std3__45__cpo4rendE,(_ZN40_INTERNAL_426e975d_4_k_cu_4f6d7310_843554cuda3std6ranges3__45__cpo9iter_swapE - _ZN40_INTERNAL_426e975d_4_k_cu_4f6d7310_843554cuda3std3__45__cpo4rendE)
_ZN40_INTERNAL_426e975d_4_k_cu_4f6d7310_843554cuda3std3__45__cpo4rendE:
	.zero		1
	.type		_ZN40_INTERNAL_426e975d_4_k_cu_4f6d7310_843554cuda3std6ranges3__45__cpo9iter_swapE,@object
	.size		_ZN40_INTERNAL_426e975d_4_k_cu_4f6d7310_843554cuda3std6ranges3__45__cpo9iter_swapE,(_ZN40_INTERNAL_426e975d_4_k_cu_4f6d7310_843554cuda3std3__48unexpectE - _ZN40_INTERNAL_426e975d_4_k_cu_4f6d7310_843554cuda3std6ranges3__45__cpo9iter_swapE)
_ZN40_INTERNAL_426e975d_4_k_cu_4f6d7310_843554cuda3std6ranges3__45__cpo9iter_swapE:
	.zero		1
	.type		_ZN40_INTERNAL_426e975d_4_k_cu_4f6d7310_843554cuda3std3__48unexpectE,@object
	.size		_ZN40_INTERNAL_426e975d_4_k_cu_4f6d7310_843554cuda3std3__48unexpectE,(_ZN40_INTERNAL_426e975d_4_k_cu_4f6d7310_843556thrust24THRUST_300001_SM_1000_NS6system6detail10sequential3seqE - _ZN40_INTERNAL_426e975d_4_k_cu_4f6d7310_843554cuda3std3__48unexpectE)
_ZN40_INTERNAL_426e975d_4_k_cu_4f6d7310_843554cuda3std3__48unexpectE:
	.zero		1
	.type		_ZN40_INTERNAL_426e975d_4_k_cu_4f6d7310_843556thrust24THRUST_300001_SM_1000_NS6system6detail10sequential3seqE,@object
	.size		_ZN40_INTERNAL_426e975d_4_k_cu_4f6d7310_843556thrust24THRUST_300001_SM_1000_NS6system6detail10sequential3seqE,(.L_29 - _ZN40_INTERNAL_426e975d_4_k_cu_4f6d7310_843556thrust24THRUST_300001_SM_1000_NS6system6detail10sequential3seqE)
_ZN40_INTERNAL_426e975d_4_k_cu_4f6d7310_843556thrust24THRUST_300001_SM_1000_NS6system6detail10sequential3seqE:
	.zero		1
.L_29:


//--------------------- .nv.constant0._ZN3cub18CUB_300001_SM_10006detail11EmptyKernelIvEEvv --------------------------
	.section	.nv.constant0._ZN3cub18CUB_300001_SM_10006detail11EmptyKernelIvEEvv,"a",@progbits
	.sectionflags	@""
	.align	4
.nv.constant0._ZN3cub18CUB_300001_SM_10006detail11EmptyKernelIvEEvv:
	.zero		896


//--------------------- SYMBOLS --------------------------

	.type		.nv.reservedSmem.offset0,@object
	.size		.nv.reservedSmem.offset0,0x4
